//
// Generated by NVIDIA NVVM Compiler
//
// Compiler Build ID: CL-36424714
// Cuda compilation tools, release 13.0, V13.0.88
// Based on NVVM 20.0.0
//

.version 9.0
.target sm_100
.address_size 64

	// .globl	_Z7kreducePfS_i

.visible .entry _Z7kreducePfS_i(
	.param .u64 .ptr .align 1 _Z7kreducePfS_i_param_0,
	.param .u64 .ptr .align 1 _Z7kreducePfS_i_param_1,
	.param .u32 _Z7kreducePfS_i_param_2
)
{
	.reg .pred 	%p<5>;
	.reg .b32 	%r<11>;
	.reg .b32 	%f<5>;
	.reg .b64 	%rd<13>;

	ld.param.u64 	%rd4, [_Z7kreducePfS_i_param_0];
	ld.param.u64 	%rd3, [_Z7kreducePfS_i_param_1];
	ld.param.u32 	%r10, [_Z7kreducePfS_i_param_2];
	cvta.to.global.u64 	%rd1, %rd4;
	mov.u32 	%r1, %ctaid.x;
	mov.u32 	%r7, %ntid.x;
	mov.u32 	%r2, %tid.x;
	mad.lo.s32 	%r3, %r1, %r7, %r2;
	setp.lt.s32 	%p1, %r10, 2;
	@%p1 bra 	$L__BB0_5;
	mul.wide.s32 	%rd5, %r3, 4;
	add.s64 	%rd2, %rd1, %rd5;
$L__BB0_2:
	shr.u32 	%r5, %r10, 1;
	setp.ge.s32 	%p2, %r3, %r5;
	@%p2 bra 	$L__BB0_4;
	shl.b32 	%r8, %r5, 2;
	cvt.u64.u32 	%rd6, %r8;
	add.s64 	%rd7, %rd2, %rd6;
	ld.global.f32 	%f1, [%rd7];
	ld.global.f32 	%f2, [%rd2];
	add.f32 	%f3, %f1, %f2;
	st.global.f32 	[%rd2], %f3;
$L__BB0_4:
	bar.sync 	0;
	setp.gt.u32 	%p3, %r10, 3;
	mov.u32 	%r10, %r5;
	@%p3 bra 	$L__BB0_2;
$L__BB0_5:
	setp.ne.s32 	%p4, %r3, 0;
	@%p4 bra 	$L__BB0_7;
	add.s32 	%r9, %r1, %r2;
	mul.wide.u32 	%rd8, %r9, 4;
	add.s64 	%rd9, %rd1, %rd8;
	ld.global.f32 	%f4, [%rd9];
	cvta.to.global.u64 	%rd10, %rd3;
	mul.wide.u32 	%rd11, %r1, 4;
	add.s64 	%rd12, %rd10, %rd11;
	st.global.f32 	[%rd12], %f4;
$L__BB0_7:
	ret;

}


// ===== COMPILED SASS (sm_100) =====

	.target	sm_100

	.elftype	@"ET_EXEC"


//--------------------- .note.nv.tkinfo           --------------------------
	.section	.note.nv.tkinfo,"",@"SHT_NOTE"
	.sectionflags	@"SHF_NOTE_NV_TKINFO"
	.tkinfo
        /*0018*/ 	.word	0x00000002
        /*0030*/ 	.string	""
        /*0030*/ 	.string	"ptxas"
        /*0030*/ 	.string	"Cuda compilation tools, release 13.0, V13.0.88"
        /*0030*/ 	.string	"Build cuda_13.0.r13.0/compiler.36424714_0"
        /*0030*/ 	.string	"-arch sm_100 -m 64 "



//--------------------- .note.nv.cuinfo           --------------------------
	.section	.note.nv.cuinfo,"",@"SHT_NOTE"
	.sectionflags	@"SHF_NOTE_NV_CUINFO"
        /*0018*/ 	.short	0x0002
        /*001a*/ 	.short	0x0064
        /*001c*/ 	.short	0x0082
	.zero		2


//--------------------- .nv.info                  --------------------------
	.section	.nv.info,"",@"SHT_CUDA_INFO"
	.align	4


	//----- nvinfo : EIATTR_REGCOUNT
	.align		4
        /*0000*/ 	.byte	0x04, 0x2f
        /*0002*/ 	.short	(.L_1 - .L_0)
	.align		4
.L_0:
        /*0004*/ 	.word	index@(_Z7kreducePfS_i)
        /*0008*/ 	.word	0x0000000e


	//----- nvinfo : EIATTR_FRAME_SIZE
	.align		4
.L_1:
        /*000c*/ 	.byte	0x04, 0x11
        /*000e*/ 	.short	(.L_3 - .L_2)
	.align		4
.L_2:
        /*0010*/ 	.word	index@(_Z7kreducePfS_i)
        /*0014*/ 	.word	0x00000000


	//----- nvinfo : EIATTR_MIN_STACK_SIZE
	.align		4
.L_3:
        /*0018*/ 	.byte	0x04, 0x12
        /*001a*/ 	.short	(.L_5 - .L_4)
	.align		4
.L_4:
        /*001c*/ 	.word	index@(_Z7kreducePfS_i)
        /*0020*/ 	.word	0x00000000
.L_5:


//--------------------- .nv.compat                --------------------------
	.section	.nv.compat,"",@"SHT_CUDA_COMPAT_INFO"
	.align	4
        /*0000*/ 	.byte	0x02, 0x09, 0x00, 0x00, 0x02, 0x02, 0x01, 0x00, 0x02, 0x05, 0x05, 0x00, 0x03, 0x07, 0x01, 0x01
        /*0010*/ 	.byte	0x02, 0x03, 0x00, 0x00, 0x02, 0x06, 0x01, 0x00, 0x04, 0x0b, 0x08, 0x00, 0x09, 0x00, 0x00, 0x00
        /*0020*/ 	.byte	0x00, 0x00, 0x00, 0x00


//--------------------- .nv.info._Z7kreducePfS_i  --------------------------
	.section	.nv.info._Z7kreducePfS_i,"",@"SHT_CUDA_INFO"
	.sectionflags	@""
	.align	4


	//----- nvinfo : EIATTR_CUDA_API_VERSION
	.align		4
        /*0000*/ 	.byte	0x04, 0x37
        /*0002*/ 	.short	(.L_7 - .L_6)
.L_6:
        /*0004*/ 	.word	0x00000082


	//----- nvinfo : EIATTR_KPARAM_INFO
	.align		4
.L_7:
        /*0008*/ 	.byte	0x04, 0x17
        /*000a*/ 	.short	(.L_9 - .L_8)
.L_8:
        /*000c*/ 	.word	0x00000000
        /*0010*/ 	.short	0x0002
        /*0012*/ 	.short	0x0010
        /*0014*/ 	.byte	0x00, 0xf0, 0x11, 0x00


	//----- nvinfo : EIATTR_KPARAM_INFO
	.align		4
.L_9:
        /*0018*/ 	.byte	0x04, 0x17
        /*001a*/ 	.short	(.L_11 - .L_10)
.L_10:
        /*001c*/ 	.word	0x00000000
        /*0020*/ 	.short	0x0001
        /*0022*/ 	.short	0x0008
        /*0024*/ 	.byte	0x00, 0xf5, 0x21, 0x00


	//----- nvinfo : EIATTR_KPARAM_INFO
	.align		4
.L_11:
        /*0028*/ 	.byte	0x04, 0x17
        /*002a*/ 	.short	(.L_13 - .L_12)
.L_12:
        /*002c*/ 	.word	0x00000000
        /*0030*/ 	.short	0x0000
        /*0032*/ 	.short	0x0000
        /*0034*/ 	.byte	0x00, 0xf5, 0x21, 0x00


	//----- nvinfo : EIATTR_SPARSE_MMA_MASK
	.align		4
.L_13:
        /*0038*/ 	.byte	0x03, 0x50
        /*003a*/ 	.short	0x0000


	//----- nvinfo : EIATTR_MAXREG_COUNT
	.align		4
        /*003c*/ 	.byte	0x03, 0x1b
        /*003e*/ 	.short	0x00ff


	//----- nvinfo : EIATTR_NUM_BARRIERS
	.align		4
        /*0040*/ 	.byte	0x02, 0x4c
        /*0042*/ 	.byte	0x01
	.zero		1


	//----- nvinfo : EIATTR_MERCURY_ISA_VERSION
	.align		4
        /*0044*/ 	.byte	0x03, 0x5f
        /*0046*/ 	.short	0x0101


	//----- nvinfo : EIATTR_VRC_CTA_INIT_COUNT
	.align		4
        /*0048*/ 	.byte	0x02, 0x4a
	.zero		1
	.zero		1


	//----- nvinfo : EIATTR_EXIT_INSTR_OFFSETS
	.align		4
        /*004c*/ 	.byte	0x04, 0x1c
        /*004e*/ 	.short	(.L_15 - .L_14)


	//   ....[0]....
.L_14:
        /*0050*/ 	.word	0x000001d0


	//   ....[1]....
        /*0054*/ 	.word	0x00000250


	//----- nvinfo : EIATTR_CRS_STACK_SIZE
	.align		4
.L_15:
        /*0058*/ 	.byte	0x04, 0x1e
        /*005a*/ 	.short	(.L_17 - .L_16)
.L_16:
        /*005c*/ 	.word	0x00000000


	//----- nvinfo : EIATTR_CBANK_PARAM_SIZE
	.align		4
.L_17:
        /*0060*/ 	.byte	0x03, 0x19
        /*0062*/ 	.short	0x0014


	//----- nvinfo : EIATTR_PARAM_CBANK
	.align		4
        /*0064*/ 	.byte	0x04, 0x0a
        /*0066*/ 	.short	(.L_19 - .L_18)
	.align		4
.L_18:
        /*0068*/ 	.word	index@(.nv.constant0._Z7kreducePfS_i)
        /*006c*/ 	.short	0x0380
        /*006e*/ 	.short	0x0014


	//----- nvinfo : EIATTR_SW_WAR
	.align		4
.L_19:
        /*0070*/ 	.byte	0x04, 0x36
        /*0072*/ 	.short	(.L_21 - .L_20)
.L_20:
        /*0074*/ 	.word	0x00000008
.L_21:


//--------------------- .nv.callgraph             --------------------------
	.section	.nv.callgraph,"",@"SHT_CUDA_CALLGRAPH"
	.align	4
	.sectionentsize	8
	.align		4
        /*0000*/ 	.word	0x00000000
	.align		4
        /*0004*/ 	.word	0xffffffff
	.align		4
        /*0008*/ 	.word	0x00000000
	.align		4
        /*000c*/ 	.word	0xfffffffe
	.align		4
        /*0010*/ 	.word	0x00000000
	.align		4
        /*0014*/ 	.word	0xfffffffd
	.align		4
        /*0018*/ 	.word	0x00000000
	.align		4
        /*001c*/ 	.word	0xfffffffc


//--------------------- .text._Z7kreducePfS_i     --------------------------
	.section	.text._Z7kreducePfS_i,"ax",@progbits
	.align	128
        .global         _Z7kreducePfS_i
        .type           _Z7kreducePfS_i,@function
        .size           _Z7kreducePfS_i,(.L_x_5 - _Z7kreducePfS_i)
        .other          _Z7kreducePfS_i,@"STO_CUDA_ENTRY STV_DEFAULT"
_Z7kreducePfS_i:
.text._Z7kreducePfS_i:
[----:B------:R-:W-:Y:S01]  /*0000*/  LDC R1, c[0x0][0x37c] ;  /* 0x0000df00ff017b82 */ /* 0x000fe20000000800 */
[----:B------:R-:W0:Y:S01]  /*0010*/  S2R R11, SR_CTAID.X ;  /* 0x00000000000b7919 */ /* 0x000e220000002500 */
[----:B------:R-:W1:Y:S01]  /*0020*/  LDCU UR7, c[0x0][0x390] ;  /* 0x00007200ff0777ac */ /* 0x000e620008000800 */
[----:B------:R-:W0:Y:S01]  /*0030*/  S2R R6, SR_TID.X ;  /* 0x0000000000067919 */ /* 0x000e220000002100 */
[----:B------:R-:W0:Y:S01]  /*0040*/  LDCU UR6, c[0x0][0x360] ;  /* 0x00006c00ff0677ac */ /* 0x000e220008000800 */
[----:B------:R-:W2:Y:S01]  /*0050*/  LDCU.64 UR4, c[0x0][0x358] ;  /* 0x00006b00ff0477ac */ /* 0x000ea20008000a00 */
[----:B-1----:R-:W-:Y:S01]  /*0060*/  UISETP.GE.AND UP0, UPT, UR7, 0x2, UPT ;  /* 0x000000020700788c */ /* 0x002fe2000bf06270 */
[----:B0-----:R-:W-:-:S08]  /*0070*/  IMAD R7, R11, UR6, R6 ;  /* 0x000000060b077c24 */ /* 0x001fd0000f8e0206 */
[----:B--2---:R-:W-:Y:S05]  /*0080*/  BRA.U !UP0, `(.L_x_0) ;  /* 0x00000001084c7547 */ /* 0x004fea000b800000 */
[----:B------:R-:W0:Y:S01]  /*0090*/  LDC.64 R2, c[0x0][0x380] ;  /* 0x0000e000ff027b82 */ /* 0x000e220000000a00 */
[----:B------:R-:W1:Y:S02]  /*00a0*/  LDCU UR6, c[0x0][0x390] ;  /* 0x00007200ff0677ac */ /* 0x000e640008000800 */
[----:B-1----:R-:W-:Y:S02]  /*00b0*/  IMAD.U32 R0, RZ, RZ, UR6 ;  /* 0x00000006ff007e24 */ /* 0x002fe4000f8e00ff */
[----:B0-----:R-:W-:-:S07]  /*00c0*/  IMAD.WIDE R2, R7, 0x4, R2 ;  /* 0x0000000407027825 */ /* 0x001fce00078e0202 */
.L_x_3:
[----:B------:R-:W-:Y:S01]  /*00d0*/  SHF.R.U32.HI R8, RZ, 0x1, R0 ;  /* 0x00000001ff087819 */ /* 0x000fe20000011600 */
[----:B------:R-:W-:Y:S03]  /*00e0*/  BSSY.RECONVERGENT B0, `(.L_x_1) ;  /* 0x0000009000007945 */ /* 0x000fe60003800200 */
[----:B------:R-:W-:-:S13]  /*00f0*/  ISETP.GE.AND P0, PT, R7, R8, PT ;  /* 0x000000080700720c */ /* 0x000fda0003f06270 */
[----:B0-----:R-:W-:Y:S05]  /*0100*/  @P0 BRA `(.L_x_2) ;  /* 0x0000000000180947 */ /* 0x001fea0003800000 */
[----:B------:R-:W-:Y:S01]  /*0110*/  LEA R4, P0, R8, R2, 0x2 ;  /* 0x0000000208047211 */ /* 0x000fe200078010ff */
[----:B------:R-:W2:Y:S04]  /*0120*/  LDG.E R9, desc[UR4][R2.64] ;  /* 0x0000000402097981 */ /* 0x000ea8000c1e1900 */
[----:B------:R-:W-:-:S05]  /*0130*/  IMAD.X R5, RZ, RZ, R3, P0 ;  /* 0x000000ffff057224 */ /* 0x000fca00000e0603 */
[----:B------:R-:W2:Y:S02]  /*0140*/  LDG.E R4, desc[UR4][R4.64] ;  /* 0x0000000404047981 */ /* 0x000ea4000c1e1900 */
[----:B--2---:R-:W-:-:S05]  /*0150*/  FADD R9, R4, R9 ;  /* 0x0000000904097221 */ /* 0x004fca0000000000 */
[----:B------:R0:W-:Y:S02]  /*0160*/  STG.E desc[UR4][R2.64], R9 ;  /* 0x0000000902007986 */ /* 0x0001e4000c101904 */
.L_x_2:
[----:B------:R-:W-:Y:S05]  /*0170*/  BSYNC.RECONVERGENT B0 ;  /* 0x0000000000007941 */ /* 0x000fea0003800200 */
.L_x_1:
[----:B------:R-:W-:Y:S01]  /*0180*/  BAR.SYNC.DEFER_BLOCKING 0x0 ;  /* 0x0000000000007b1d */ /* 0x000fe20000010000 */
[----:B------:R-:W-:Y:S02]  /*0190*/  ISETP.GT.U32.AND P0, PT, R0, 0x3, PT ;  /* 0x000000030000780c */ /* 0x000fe40003f04070 */
[----:B------:R-:W-:-:S11]  /*01a0*/  MOV R0, R8 ;  /* 0x0000000800007202 */ /* 0x000fd60000000f00 */
[----:B------:R-:W-:Y:S05]  /*01b0*/  @P0 BRA `(.L_x_3) ;  /* 0xfffffffc00c40947 */ /* 0x000fea000383ffff */
.L_x_0:
[----:B------:R-:W-:-:S13]  /*01c0*/  ISETP.NE.AND P0, PT, R7, RZ, PT ;  /* 0x000000ff0700720c */ /* 0x000fda0003f05270 */
[----:B------:R-:W-:Y:S05]  /*01d0*/  @P0 EXIT ;  /* 0x000000000000094d */ /* 0x000fea0003800000 */
[----:B0-----:R-:W0:Y:S01]  /*01e0*/  LDC.64 R2, c[0x0][0x380] ;  /* 0x0000e000ff027b82 */ /* 0x001e220000000a00 */
[----:B------:R-:W-:-:S05]  /*01f0*/  IADD3 R5, PT, PT, R11, R6, RZ ;  /* 0x000000060b057210 */ /* 0x000fca0007ffe0ff */
[----:B0-----:R-:W-:Y:S02]  /*0200*/  IMAD.WIDE.U32 R2, R5, 0x4, R2 ;  /* 0x0000000405027825 */ /* 0x001fe400078e0002 */
[----:B------:R-:W0:Y:S04]  /*0210*/  LDC.64 R4, c[0x0][0x388] ;  /* 0x0000e200ff047b82 */ /* 0x000e280000000a00 */
[----:B------:R-:W2:Y:S01]  /*0220*/  LDG.E R3, desc[UR4][R2.64] ;  /* 0x0000000402037981 */ /* 0x000ea2000c1e1900 */
[----:B0-----:R-:W-:-:S05]  /*0230*/  IMAD.WIDE.U32 R4, R11, 0x4, R4 ;  /* 0x000000040b047825 */ /* 0x001fca00078e0004 */
[----:B--2---:R-:W-:Y:S01]  /*0240*/  STG.E desc[UR4][R4.64], R3 ;  /* 0x0000000304007986 */ /* 0x004fe2000c101904 */
[----:B------:R-:W-:Y:S05]  /*0250*/  EXIT ;  /* 0x000000000000794d */ /* 0x000fea0003800000 */
.L_x_4:
[----:B------:R-:W-:-:S00]  /*0260*/  BRA `(.L_x_4) ;  /* 0xfffffffc00fc7947 */ /* 0x000fc0000383ffff */
[----:B------:R-:W-:-:S00]  /*0270*/  NOP ;  /* 0x0000000000007918 */ /* 0x000fc00000000000 */
        /* <DEDUP_REMOVED lines=8> */
.L_x_5:


//--------------------- .nv.shared.reserved.0     --------------------------
	.section	.nv.shared.reserved.0,"aw",@nobits
	.weak		__nv_reservedSMEM_offset_0_alias
	.size		__nv_reservedSMEM_offset_0_alias, 0, 64
	.other		__nv_reservedSMEM_offset_0_alias,@"STO_CUDA_RESERVED_SHARED STV_DEFAULT"
__nv_reservedSMEM_offset_0_alias:
	.zero		0
	.zero		64


//--------------------- .nv.constant0._Z7kreducePfS_i --------------------------
	.section	.nv.constant0._Z7kreducePfS_i,"a",@progbits
	.sectionflags	@""
	.align	4
.nv.constant0._Z7kreducePfS_i:
	.zero		916


//--------------------- SYMBOLS --------------------------

	.type		.nv.reservedSmem.offset0,@object
	.size		.nv.reservedSmem.offset0,0x4
